//
// Generated by NVIDIA NVVM Compiler
//
// Compiler Build ID: CL-36424714
// Cuda compilation tools, release 13.0, V13.0.88
// Based on NVVM 20.0.0
//

.version 9.0
.target sm_100
.address_size 64

	// .globl	_Z12FilterDStep1PhS_iiiii
.extern .shared .align 16 .b8 smem[];

.visible .entry _Z12FilterDStep1PhS_iiiii(
	.param .u64 .ptr .align 1 _Z12FilterDStep1PhS_iiiii_param_0,
	.param .u64 .ptr .align 1 _Z12FilterDStep1PhS_iiiii_param_1,
	.param .u32 _Z12FilterDStep1PhS_iiiii_param_2,
	.param .u32 _Z12FilterDStep1PhS_iiiii_param_3,
	.param .u32 _Z12FilterDStep1PhS_iiiii_param_4,
	.param .u32 _Z12FilterDStep1PhS_iiiii_param_5,
	.param .u32 _Z12FilterDStep1PhS_iiiii_param_6
)
{
	.reg .pred 	%p<18>;
	.reg .b16 	%rs<87>;
	.reg .b32 	%r<69>;
	.reg .b64 	%rd<9>;

	ld.param.u64 	%rd1, [_Z12FilterDStep1PhS_iiiii_param_0];
	ld.param.u64 	%rd2, [_Z12FilterDStep1PhS_iiiii_param_1];
	ld.param.u32 	%r32, [_Z12FilterDStep1PhS_iiiii_param_2];
	ld.param.u32 	%r35, [_Z12FilterDStep1PhS_iiiii_param_3];
	ld.param.u32 	%r33, [_Z12FilterDStep1PhS_iiiii_param_4];
	ld.param.u32 	%r37, [_Z12FilterDStep1PhS_iiiii_param_5];
	ld.param.u32 	%r34, [_Z12FilterDStep1PhS_iiiii_param_6];
	mov.u32 	%r1, %tid.x;
	mov.u32 	%r38, %tid.y;
	mov.u32 	%r39, %ctaid.x;
	mov.u32 	%r40, %ctaid.y;
	mul.lo.s32 	%r2, %r33, %r39;
	add.s32 	%r41, %r2, %r1;
	sub.s32 	%r3, %r41, %r34;
	mad.lo.s32 	%r42, %r37, %r40, %r38;
	mov.u32 	%r43, %ntid.x;
	mul.lo.s32 	%r5, %r38, %r43;
	add.s32 	%r6, %r5, %r1;
	mov.u32 	%r44, smem;
	add.s32 	%r7, %r44, %r6;
	mov.b16 	%rs15, 0;
	st.shared.u8 	[%r7], %rs15;
	bar.sync 	0;
	setp.lt.s32 	%p1, %r3, 0;
	setp.ge.s32 	%p2, %r3, %r32;
	setp.ge.s32 	%p3, %r42, %r35;
	or.pred  	%p4, %p2, %p3;
	or.pred  	%p5, %p4, %p1;
	@%p5 bra 	$L__BB0_17;
	cvta.to.global.u64 	%rd3, %rd1;
	mad.lo.s32 	%r8, %r42, %r32, %r3;
	cvt.s64.s32 	%rd4, %r8;
	add.s64 	%rd5, %rd3, %rd4;
	ld.global.u8 	%rs16, [%rd5];
	st.shared.u8 	[%r7], %rs16;
	bar.sync 	0;
	setp.lt.s32 	%p6, %r3, %r2;
	add.s32 	%r45, %r2, %r33;
	setp.ge.s32 	%p7, %r3, %r45;
	or.pred  	%p8, %p6, %p7;
	@%p8 bra 	$L__BB0_17;
	sub.s32 	%r46, %r6, %r34;
	add.s32 	%r9, %r44, %r46;
	ld.shared.u8 	%rs86, [%r9];
	setp.lt.s32 	%p9, %r34, 1;
	@%p9 bra 	$L__BB0_16;
	shl.b32 	%r49, %r34, 1;
	max.s32 	%r10, %r49, 1;
	and.b32  	%r11, %r10, 15;
	setp.lt.s32 	%p10, %r49, 16;
	mov.b32 	%r65, 1;
	@%p10 bra 	$L__BB0_7;
	and.b32  	%r51, %r10, 2147483632;
	neg.s32 	%r63, %r51;
	add.s32 	%r54, %r46, %r44;
	add.s32 	%r13, %r54, 8;
	mov.b32 	%r62, 0;
$L__BB0_5:
	.pragma "nounroll";
	add.s32 	%r55, %r13, %r62;
	ld.shared.u8 	%rs18, [%r55+-7];
	and.b16  	%rs19, %rs86, 255;
	max.u16 	%rs20, %rs19, %rs18;
	ld.shared.u8 	%rs21, [%r55+-6];
	max.u16 	%rs22, %rs20, %rs21;
	ld.shared.u8 	%rs23, [%r55+-5];
	max.u16 	%rs24, %rs22, %rs23;
	ld.shared.u8 	%rs25, [%r55+-4];
	max.u16 	%rs26, %rs24, %rs25;
	ld.shared.u8 	%rs27, [%r55+-3];
	max.u16 	%rs28, %rs26, %rs27;
	ld.shared.u8 	%rs29, [%r55+-2];
	max.u16 	%rs30, %rs28, %rs29;
	ld.shared.u8 	%rs31, [%r55+-1];
	max.u16 	%rs32, %rs30, %rs31;
	ld.shared.u8 	%rs33, [%r55];
	max.u16 	%rs34, %rs32, %rs33;
	ld.shared.u8 	%rs35, [%r55+1];
	max.u16 	%rs36, %rs34, %rs35;
	ld.shared.u8 	%rs37, [%r55+2];
	max.u16 	%rs38, %rs36, %rs37;
	ld.shared.u8 	%rs39, [%r55+3];
	max.u16 	%rs40, %rs38, %rs39;
	ld.shared.u8 	%rs41, [%r55+4];
	max.u16 	%rs42, %rs40, %rs41;
	ld.shared.u8 	%rs43, [%r55+5];
	max.u16 	%rs44, %rs42, %rs43;
	ld.shared.u8 	%rs45, [%r55+6];
	max.u16 	%rs46, %rs44, %rs45;
	ld.shared.u8 	%rs47, [%r55+7];
	max.u16 	%rs48, %rs46, %rs47;
	ld.shared.u8 	%rs49, [%r55+8];
	max.u16 	%rs86, %rs48, %rs49;
	add.s32 	%r63, %r63, 16;
	add.s32 	%r62, %r62, 16;
	setp.ne.s32 	%p11, %r63, 0;
	@%p11 bra 	$L__BB0_5;
	add.s32 	%r65, %r62, 1;
$L__BB0_7:
	setp.eq.s32 	%p12, %r11, 0;
	@%p12 bra 	$L__BB0_16;
	and.b32  	%r20, %r10, 7;
	setp.lt.u32 	%p13, %r11, 8;
	@%p13 bra 	$L__BB0_10;
	add.s32 	%r56, %r9, %r65;
	ld.shared.u8 	%rs51, [%r56];
	and.b16  	%rs52, %rs86, 255;
	max.u16 	%rs53, %rs52, %rs51;
	ld.shared.u8 	%rs54, [%r56+1];
	max.u16 	%rs55, %rs53, %rs54;
	ld.shared.u8 	%rs56, [%r56+2];
	max.u16 	%rs57, %rs55, %rs56;
	ld.shared.u8 	%rs58, [%r56+3];
	max.u16 	%rs59, %rs57, %rs58;
	ld.shared.u8 	%rs60, [%r56+4];
	max.u16 	%rs61, %rs59, %rs60;
	ld.shared.u8 	%rs62, [%r56+5];
	max.u16 	%rs63, %rs61, %rs62;
	ld.shared.u8 	%rs64, [%r56+6];
	max.u16 	%rs65, %rs63, %rs64;
	ld.shared.u8 	%rs66, [%r56+7];
	max.u16 	%rs86, %rs65, %rs66;
	add.s32 	%r65, %r65, 8;
$L__BB0_10:
	setp.eq.s32 	%p14, %r20, 0;
	@%p14 bra 	$L__BB0_16;
	and.b32  	%r23, %r10, 3;
	setp.lt.u32 	%p15, %r20, 4;
	@%p15 bra 	$L__BB0_13;
	add.s32 	%r57, %r9, %r65;
	ld.shared.u8 	%rs68, [%r57];
	and.b16  	%rs69, %rs86, 255;
	max.u16 	%rs70, %rs69, %rs68;
	ld.shared.u8 	%rs71, [%r57+1];
	max.u16 	%rs72, %rs70, %rs71;
	ld.shared.u8 	%rs73, [%r57+2];
	max.u16 	%rs74, %rs72, %rs73;
	ld.shared.u8 	%rs75, [%r57+3];
	max.u16 	%rs86, %rs74, %rs75;
	add.s32 	%r65, %r65, 4;
$L__BB0_13:
	setp.eq.s32 	%p16, %r23, 0;
	@%p16 bra 	$L__BB0_16;
	add.s32 	%r58, %r1, %r65;
	add.s32 	%r59, %r58, %r5;
	sub.s32 	%r60, %r59, %r34;
	add.s32 	%r68, %r44, %r60;
	neg.s32 	%r67, %r23;
$L__BB0_15:
	.pragma "nounroll";
	ld.shared.u8 	%rs76, [%r68];
	and.b16  	%rs77, %rs86, 255;
	max.u16 	%rs86, %rs77, %rs76;
	add.s32 	%r68, %r68, 1;
	add.s32 	%r67, %r67, 1;
	setp.ne.s32 	%p17, %r67, 0;
	@%p17 bra 	$L__BB0_15;
$L__BB0_16:
	cvta.to.global.u64 	%rd7, %rd2;
	add.s64 	%rd8, %rd7, %rd4;
	st.global.u8 	[%rd8], %rs86;
$L__BB0_17:
	ret;

}
	// .globl	_Z12FilterDStep2PhS_iiiii
.visible .entry _Z12FilterDStep2PhS_iiiii(
	.param .u64 .ptr .align 1 _Z12FilterDStep2PhS_iiiii_param_0,
	.param .u64 .ptr .align 1 _Z12FilterDStep2PhS_iiiii_param_1,
	.param .u32 _Z12FilterDStep2PhS_iiiii_param_2,
	.param .u32 _Z12FilterDStep2PhS_iiiii_param_3,
	.param .u32 _Z12FilterDStep2PhS_iiiii_param_4,
	.param .u32 _Z12FilterDStep2PhS_iiiii_param_5,
	.param .u32 _Z12FilterDStep2PhS_iiiii_param_6
)
{
	.reg .pred 	%p<19>;
	.reg .b16 	%rs<87>;
	.reg .b32 	%r<96>;
	.reg .b64 	%rd<9>;

	ld.param.u64 	%rd1, [_Z12FilterDStep2PhS_iiiii_param_0];
	ld.param.u64 	%rd2, [_Z12FilterDStep2PhS_iiiii_param_1];
	ld.param.u32 	%r35, [_Z12FilterDStep2PhS_iiiii_param_2];
	ld.param.u32 	%r38, [_Z12FilterDStep2PhS_iiiii_param_3];
	ld.param.u32 	%r39, [_Z12FilterDStep2PhS_iiiii_param_4];
	ld.param.u32 	%r36, [_Z12FilterDStep2PhS_iiiii_param_5];
	ld.param.u32 	%r37, [_Z12FilterDStep2PhS_iiiii_param_6];
	mov.u32 	%r1, %tid.x;
	mov.u32 	%r2, %tid.y;
	mov.u32 	%r40, %ctaid.x;
	mov.u32 	%r41, %ctaid.y;
	mad.lo.s32 	%r3, %r39, %r40, %r1;
	mul.lo.s32 	%r4, %r36, %r41;
	add.s32 	%r42, %r4, %r2;
	sub.s32 	%r5, %r42, %r37;
	mov.u32 	%r6, %ntid.x;
	mad.lo.s32 	%r43, %r2, %r6, %r1;
	mov.u32 	%r44, smem;
	add.s32 	%r7, %r44, %r43;
	mov.b16 	%rs15, 0;
	st.shared.u8 	[%r7], %rs15;
	bar.sync 	0;
	setp.ge.s32 	%p1, %r3, %r35;
	setp.lt.s32 	%p2, %r5, 0;
	setp.ge.s32 	%p3, %r5, %r38;
	or.pred  	%p4, %p2, %p3;
	or.pred  	%p6, %p1, %p4;
	@%p6 bra 	$L__BB1_17;
	cvta.to.global.u64 	%rd3, %rd1;
	mad.lo.s32 	%r8, %r5, %r35, %r3;
	cvt.s64.s32 	%rd4, %r8;
	add.s64 	%rd5, %rd3, %rd4;
	ld.global.u8 	%rs16, [%rd5];
	st.shared.u8 	[%r7], %rs16;
	bar.sync 	0;
	setp.lt.s32 	%p7, %r5, %r4;
	add.s32 	%r45, %r4, %r36;
	setp.ge.s32 	%p8, %r5, %r45;
	or.pred  	%p9, %p7, %p8;
	@%p9 bra 	$L__BB1_17;
	sub.s32 	%r46, %r2, %r37;
	mad.lo.s32 	%r47, %r46, %r6, %r1;
	add.s32 	%r9, %r44, %r47;
	ld.shared.u8 	%rs86, [%r9];
	setp.lt.s32 	%p10, %r37, 1;
	@%p10 bra 	$L__BB1_16;
	shl.b32 	%r50, %r37, 1;
	max.s32 	%r10, %r50, 1;
	and.b32  	%r11, %r10, 15;
	setp.lt.s32 	%p11, %r50, 16;
	mov.b32 	%r92, 1;
	@%p11 bra 	$L__BB1_7;
	and.b32  	%r52, %r10, 2147483632;
	neg.s32 	%r90, %r52;
	mad.lo.s32 	%r54, %r6, %r46, %r6;
	add.s32 	%r55, %r1, %r54;
	add.s32 	%r88, %r44, %r55;
	shl.b32 	%r14, %r6, 4;
	mov.b32 	%r89, 0;
$L__BB1_5:
	.pragma "nounroll";
	ld.shared.u8 	%rs18, [%r88];
	and.b16  	%rs19, %rs86, 255;
	max.u16 	%rs20, %rs19, %rs18;
	add.s32 	%r57, %r88, %r6;
	ld.shared.u8 	%rs21, [%r57];
	max.u16 	%rs22, %rs20, %rs21;
	add.s32 	%r58, %r57, %r6;
	ld.shared.u8 	%rs23, [%r58];
	max.u16 	%rs24, %rs22, %rs23;
	add.s32 	%r59, %r58, %r6;
	ld.shared.u8 	%rs25, [%r59];
	max.u16 	%rs26, %rs24, %rs25;
	add.s32 	%r60, %r59, %r6;
	ld.shared.u8 	%rs27, [%r60];
	max.u16 	%rs28, %rs26, %rs27;
	add.s32 	%r61, %r60, %r6;
	ld.shared.u8 	%rs29, [%r61];
	max.u16 	%rs30, %rs28, %rs29;
	add.s32 	%r62, %r61, %r6;
	ld.shared.u8 	%rs31, [%r62];
	max.u16 	%rs32, %rs30, %rs31;
	add.s32 	%r63, %r62, %r6;
	ld.shared.u8 	%rs33, [%r63];
	max.u16 	%rs34, %rs32, %rs33;
	add.s32 	%r64, %r63, %r6;
	ld.shared.u8 	%rs35, [%r64];
	max.u16 	%rs36, %rs34, %rs35;
	add.s32 	%r65, %r64, %r6;
	ld.shared.u8 	%rs37, [%r65];
	max.u16 	%rs38, %rs36, %rs37;
	add.s32 	%r66, %r65, %r6;
	ld.shared.u8 	%rs39, [%r66];
	max.u16 	%rs40, %rs38, %rs39;
	add.s32 	%r67, %r66, %r6;
	ld.shared.u8 	%rs41, [%r67];
	max.u16 	%rs42, %rs40, %rs41;
	add.s32 	%r68, %r67, %r6;
	ld.shared.u8 	%rs43, [%r68];
	max.u16 	%rs44, %rs42, %rs43;
	add.s32 	%r69, %r68, %r6;
	ld.shared.u8 	%rs45, [%r69];
	max.u16 	%rs46, %rs44, %rs45;
	add.s32 	%r70, %r69, %r6;
	ld.shared.u8 	%rs47, [%r70];
	max.u16 	%rs48, %rs46, %rs47;
	add.s32 	%r71, %r70, %r6;
	ld.shared.u8 	%rs49, [%r71];
	max.u16 	%rs86, %rs48, %rs49;
	add.s32 	%r90, %r90, 16;
	add.s32 	%r89, %r89, 16;
	add.s32 	%r88, %r88, %r14;
	setp.ne.s32 	%p12, %r90, 0;
	@%p12 bra 	$L__BB1_5;
	add.s32 	%r92, %r89, 1;
$L__BB1_7:
	setp.eq.s32 	%p13, %r11, 0;
	@%p13 bra 	$L__BB1_16;
	and.b32  	%r23, %r10, 7;
	setp.lt.u32 	%p14, %r11, 8;
	@%p14 bra 	$L__BB1_10;
	mad.lo.s32 	%r72, %r92, %r6, %r9;
	ld.shared.u8 	%rs51, [%r72];
	and.b16  	%rs52, %rs86, 255;
	max.u16 	%rs53, %rs52, %rs51;
	add.s32 	%r73, %r72, %r6;
	ld.shared.u8 	%rs54, [%r73];
	max.u16 	%rs55, %rs53, %rs54;
	add.s32 	%r74, %r73, %r6;
	ld.shared.u8 	%rs56, [%r74];
	max.u16 	%rs57, %rs55, %rs56;
	add.s32 	%r75, %r74, %r6;
	ld.shared.u8 	%rs58, [%r75];
	max.u16 	%rs59, %rs57, %rs58;
	add.s32 	%r76, %r75, %r6;
	ld.shared.u8 	%rs60, [%r76];
	max.u16 	%rs61, %rs59, %rs60;
	add.s32 	%r77, %r76, %r6;
	ld.shared.u8 	%rs62, [%r77];
	max.u16 	%rs63, %rs61, %rs62;
	add.s32 	%r78, %r77, %r6;
	ld.shared.u8 	%rs64, [%r78];
	max.u16 	%rs65, %rs63, %rs64;
	add.s32 	%r79, %r78, %r6;
	ld.shared.u8 	%rs66, [%r79];
	max.u16 	%rs86, %rs65, %rs66;
	add.s32 	%r92, %r92, 8;
$L__BB1_10:
	setp.eq.s32 	%p15, %r23, 0;
	@%p15 bra 	$L__BB1_16;
	and.b32  	%r26, %r10, 3;
	setp.lt.u32 	%p16, %r23, 4;
	@%p16 bra 	$L__BB1_13;
	mad.lo.s32 	%r80, %r92, %r6, %r9;
	ld.shared.u8 	%rs68, [%r80];
	and.b16  	%rs69, %rs86, 255;
	max.u16 	%rs70, %rs69, %rs68;
	add.s32 	%r81, %r80, %r6;
	ld.shared.u8 	%rs71, [%r81];
	max.u16 	%rs72, %rs70, %rs71;
	add.s32 	%r82, %r81, %r6;
	ld.shared.u8 	%rs73, [%r82];
	max.u16 	%rs74, %rs72, %rs73;
	add.s32 	%r83, %r82, %r6;
	ld.shared.u8 	%rs75, [%r83];
	max.u16 	%rs86, %rs74, %rs75;
	add.s32 	%r92, %r92, 4;
$L__BB1_13:
	setp.eq.s32 	%p17, %r26, 0;
	@%p17 bra 	$L__BB1_16;
	add.s32 	%r84, %r2, %r92;
	sub.s32 	%r85, %r84, %r37;
	mad.lo.s32 	%r86, %r6, %r85, %r1;
	add.s32 	%r95, %r44, %r86;
	neg.s32 	%r94, %r26;
$L__BB1_15:
	.pragma "nounroll";
	ld.shared.u8 	%rs76, [%r95];
	and.b16  	%rs77, %rs86, 255;
	max.u16 	%rs86, %rs77, %rs76;
	add.s32 	%r95, %r95, %r6;
	add.s32 	%r94, %r94, 1;
	setp.ne.s32 	%p18, %r94, 0;
	@%p18 bra 	$L__BB1_15;
$L__BB1_16:
	cvta.to.global.u64 	%rd7, %rd2;
	add.s64 	%rd8, %rd7, %rd4;
	st.global.u8 	[%rd8], %rs86;
$L__BB1_17:
	ret;

}


// ===== COMPILED SASS (sm_100) =====

	.target	sm_100

	.elftype	@"ET_EXEC"


//--------------------- .note.nv.tkinfo           --------------------------
	.section	.note.nv.tkinfo,"",@"SHT_NOTE"
	.sectionflags	@"SHF_NOTE_NV_TKINFO"
	.tkinfo
        /*0018*/ 	.word	0x00000002
        /*0030*/ 	.string	""
        /*0030*/ 	.string	"ptxas"
        /*0030*/ 	.string	"Cuda compilation tools, release 13.0, V13.0.88"
        /*0030*/ 	.string	"Build cuda_13.0.r13.0/compiler.36424714_0"
        /*0030*/ 	.string	"-arch sm_100 -m 64 "



//--------------------- .note.nv.cuinfo           --------------------------
	.section	.note.nv.cuinfo,"",@"SHT_NOTE"
	.sectionflags	@"SHF_NOTE_NV_CUINFO"
        /*0018*/ 	.short	0x0002
        /*001a*/ 	.short	0x0064
        /*001c*/ 	.short	0x0082
	.zero		2


//--------------------- .nv.info                  --------------------------
	.section	.nv.info,"",@"SHT_CUDA_INFO"
	.align	4


	//----- nvinfo : EIATTR_REGCOUNT
	.align		4
        /*0000*/ 	.byte	0x04, 0x2f
        /*0002*/ 	.short	(.L_1 - .L_0)
	.align		4
.L_0:
        /*0004*/ 	.word	index@(_Z12FilterDStep1PhS_iiiii)
        /*0008*/ 	.word	0x00000025


	//----- nvinfo : EIATTR_FRAME_SIZE
	.align		4
.L_1:
        /*000c*/ 	.byte	0x04, 0x11
        /*000e*/ 	.short	(.L_3 - .L_2)
	.align		4
.L_2:
        /*0010*/ 	.word	index@(_Z12FilterDStep1PhS_iiiii)
        /*0014*/ 	.word	0x00000000


	//----- nvinfo : EIATTR_REGCOUNT
	.align		4
.L_3:
        /*0018*/ 	.byte	0x04, 0x2f
        /*001a*/ 	.short	(.L_5 - .L_4)
	.align		4
.L_4:
        /*001c*/ 	.word	index@(_Z12FilterDStep2PhS_iiiii)
        /*0020*/ 	.word	0x00000025


	//----- nvinfo : EIATTR_FRAME_SIZE
	.align		4
.L_5:
        /*0024*/ 	.byte	0x04, 0x11
        /*0026*/ 	.short	(.L_7 - .L_6)
	.align		4
.L_6:
        /*0028*/ 	.word	index@(_Z12FilterDStep2PhS_iiiii)
        /*002c*/ 	.word	0x00000000


	//----- nvinfo : EIATTR_MIN_STACK_SIZE
	.align		4
.L_7:
        /*0030*/ 	.byte	0x04, 0x12
        /*0032*/ 	.short	(.L_9 - .L_8)
	.align		4
.L_8:
        /*0034*/ 	.word	index@(_Z12FilterDStep2PhS_iiiii)
        /*0038*/ 	.word	0x00000000


	//----- nvinfo : EIATTR_MIN_STACK_SIZE
	.align		4
.L_9:
        /*003c*/ 	.byte	0x04, 0x12
        /*003e*/ 	.short	(.L_11 - .L_10)
	.align		4
.L_10:
        /*0040*/ 	.word	index@(_Z12FilterDStep1PhS_iiiii)
        /*0044*/ 	.word	0x00000000
.L_11:


//--------------------- .nv.compat                --------------------------
	.section	.nv.compat,"",@"SHT_CUDA_COMPAT_INFO"
	.align	4
        /*0000*/ 	.byte	0x02, 0x09, 0x00, 0x00, 0x02, 0x02, 0x01, 0x00, 0x02, 0x05, 0x05, 0x00, 0x03, 0x07, 0x01, 0x01
        /*0010*/ 	.byte	0x02, 0x03, 0x00, 0x00, 0x02, 0x06, 0x01, 0x00, 0x04, 0x0b, 0x08, 0x00, 0x09, 0x00, 0x00, 0x00
        /*0020*/ 	.byte	0x00, 0x00, 0x00, 0x00


//--------------------- .nv.info._Z12FilterDStep2PhS_iiiii --------------------------
	.section	.nv.info._Z12FilterDStep2PhS_iiiii,"",@"SHT_CUDA_INFO"
	.sectionflags	@""
	.align	4


	//----- nvinfo : EIATTR_CUDA_API_VERSION
	.align		4
        /*0000*/ 	.byte	0x04, 0x37
        /*0002*/ 	.short	(.L_13 - .L_12)
.L_12:
        /*0004*/ 	.word	0x00000082


	//----- nvinfo : EIATTR_KPARAM_INFO
	.align		4
.L_13:
        /*0008*/ 	.byte	0x04, 0x17
        /*000a*/ 	.short	(.L_15 - .L_14)
.L_14:
        /*000c*/ 	.word	0x00000000
        /*0010*/ 	.short	0x0006
        /*0012*/ 	.short	0x0020
        /*0014*/ 	.byte	0x00, 0xf0, 0x11, 0x00


	//----- nvinfo : EIATTR_KPARAM_INFO
	.align		4
.L_15:
        /*0018*/ 	.byte	0x04, 0x17
        /*001a*/ 	.short	(.L_17 - .L_16)
.L_16:
        /*001c*/ 	.word	0x00000000
        /*0020*/ 	.short	0x0005
        /*0022*/ 	.short	0x001c
        /*0024*/ 	.byte	0x00, 0xf0, 0x11, 0x00


	//----- nvinfo : EIATTR_KPARAM_INFO
	.align		4
.L_17:
        /*0028*/ 	.byte	0x04, 0x17
        /*002a*/ 	.short	(.L_19 - .L_18)
.L_18:
        /*002c*/ 	.word	0x00000000
        /*0030*/ 	.short	0x0004
        /*0032*/ 	.short	0x0018
        /*0034*/ 	.byte	0x00, 0xf0, 0x11, 0x00


	//----- nvinfo : EIATTR_KPARAM_INFO
	.align		4
.L_19:
        /*0038*/ 	.byte	0x04, 0x17
        /*003a*/ 	.short	(.L_21 - .L_20)
.L_20:
        /*003c*/ 	.word	0x00000000
        /*0040*/ 	.short	0x0003
        /*0042*/ 	.short	0x0014
        /*0044*/ 	.byte	0x00, 0xf0, 0x11, 0x00


	//----- nvinfo : EIATTR_KPARAM_INFO
	.align		4
.L_21:
        /*0048*/ 	.byte	0x04, 0x17
        /*004a*/ 	.short	(.L_23 - .L_22)
.L_22:
        /*004c*/ 	.word	0x00000000
        /*0050*/ 	.short	0x0002
        /*0052*/ 	.short	0x0010
        /*0054*/ 	.byte	0x00, 0xf0, 0x11, 0x00


	//----- nvinfo : EIATTR_KPARAM_INFO
	.align		4
.L_23:
        /*0058*/ 	.byte	0x04, 0x17
        /*005a*/ 	.short	(.L_25 - .L_24)
.L_24:
        /*005c*/ 	.word	0x00000000
        /*0060*/ 	.short	0x0001
        /*0062*/ 	.short	0x0008
        /*0064*/ 	.byte	0x00, 0xf5, 0x21, 0x00


	//----- nvinfo : EIATTR_KPARAM_INFO
	.align		4
.L_25:
        /*0068*/ 	.byte	0x04, 0x17
        /*006a*/ 	.short	(.L_27 - .L_26)
.L_26:
        /*006c*/ 	.word	0x00000000
        /*0070*/ 	.short	0x0000
        /*0072*/ 	.short	0x0000
        /*0074*/ 	.byte	0x00, 0xf5, 0x21, 0x00


	//----- nvinfo : EIATTR_SPARSE_MMA_MASK
	.align		4
.L_27:
        /*0078*/ 	.byte	0x03, 0x50
        /*007a*/ 	.short	0x0000


	//----- nvinfo : EIATTR_MAXREG_COUNT
	.align		4
        /*007c*/ 	.byte	0x03, 0x1b
        /*007e*/ 	.short	0x00ff


	//----- nvinfo : EIATTR_NUM_BARRIERS
	.align		4
        /*0080*/ 	.byte	0x02, 0x4c
        /*0082*/ 	.byte	0x01
	.zero		1


	//----- nvinfo : EIATTR_MERCURY_ISA_VERSION
	.align		4
        /*0084*/ 	.byte	0x03, 0x5f
        /*0086*/ 	.short	0x0101


	//----- nvinfo : EIATTR_VRC_CTA_INIT_COUNT
	.align		4
        /*0088*/ 	.byte	0x02, 0x4a
	.zero		1
	.zero		1


	//----- nvinfo : EIATTR_EXIT_INSTR_OFFSETS
	.align		4
        /*008c*/ 	.byte	0x04, 0x1c
        /*008e*/ 	.short	(.L_29 - .L_28)


	//   ....[0]....
.L_28:
        /*0090*/ 	.word	0x00000150


	//   ....[1]....
        /*0094*/ 	.word	0x00000220


	//   ....[2]....
        /*0098*/ 	.word	0x00000a10


	//----- nvinfo : EIATTR_CBANK_PARAM_SIZE
	.align		4
.L_29:
        /*009c*/ 	.byte	0x03, 0x19
        /*009e*/ 	.short	0x0024


	//----- nvinfo : EIATTR_PARAM_CBANK
	.align		4
        /*00a0*/ 	.byte	0x04, 0x0a
        /*00a2*/ 	.short	(.L_31 - .L_30)
	.align		4
.L_30:
        /*00a4*/ 	.word	index@(.nv.constant0._Z12FilterDStep2PhS_iiiii)
        /*00a8*/ 	.short	0x0380
        /*00aa*/ 	.short	0x0024


	//----- nvinfo : EIATTR_SW_WAR
	.align		4
.L_31:
        /*00ac*/ 	.byte	0x04, 0x36
        /*00ae*/ 	.short	(.L_33 - .L_32)
.L_32:
        /*00b0*/ 	.word	0x00000008
.L_33:


//--------------------- .nv.info._Z12FilterDStep1PhS_iiiii --------------------------
	.section	.nv.info._Z12FilterDStep1PhS_iiiii,"",@"SHT_CUDA_INFO"
	.sectionflags	@""
	.align	4


	//----- nvinfo : EIATTR_CUDA_API_VERSION
	.align		4
        /*0000*/ 	.byte	0x04, 0x37
        /*0002*/ 	.short	(.L_35 - .L_34)
.L_34:
        /*0004*/ 	.word	0x00000082


	//----- nvinfo : EIATTR_KPARAM_INFO
	.align		4
.L_35:
        /*0008*/ 	.byte	0x04, 0x17
        /*000a*/ 	.short	(.L_37 - .L_36)
.L_36:
        /*000c*/ 	.word	0x00000000
        /*0010*/ 	.short	0x0006
        /*0012*/ 	.short	0x0020
        /*0014*/ 	.byte	0x00, 0xf0, 0x11, 0x00


	//----- nvinfo : EIATTR_KPARAM_INFO
	.align		4
.L_37:
        /*0018*/ 	.byte	0x04, 0x17
        /*001a*/ 	.short	(.L_39 - .L_38)
.L_38:
        /*001c*/ 	.word	0x00000000
        /*0020*/ 	.short	0x0005
        /*0022*/ 	.short	0x001c
        /*0024*/ 	.byte	0x00, 0xf0, 0x11, 0x00


	//----- nvinfo : EIATTR_KPARAM_INFO
	.align		4
.L_39:
        /*0028*/ 	.byte	0x04, 0x17
        /*002a*/ 	.short	(.L_41 - .L_40)
.L_40:
        /*002c*/ 	.word	0x00000000
        /*0030*/ 	.short	0x0004
        /*0032*/ 	.short	0x0018
        /*0034*/ 	.byte	0x00, 0xf0, 0x11, 0x00


	//----- nvinfo : EIATTR_KPARAM_INFO
	.align		4
.L_41:
        /*0038*/ 	.byte	0x04, 0x17
        /*003a*/ 	.short	(.L_43 - .L_42)
.L_42:
        /*003c*/ 	.word	0x00000000
        /*0040*/ 	.short	0x0003
        /*0042*/ 	.short	0x0014
        /*0044*/ 	.byte	0x00, 0xf0, 0x11, 0x00


	//----- nvinfo : EIATTR_KPARAM_INFO
	.align		4
.L_43:
        /*0048*/ 	.byte	0x04, 0x17
        /*004a*/ 	.short	(.L_45 - .L_44)
.L_44:
        /*004c*/ 	.word	0x00000000
        /*0050*/ 	.short	0x0002
        /*0052*/ 	.short	0x0010
        /*0054*/ 	.byte	0x00, 0xf0, 0x11, 0x00


	//----- nvinfo : EIATTR_KPARAM_INFO
	.align		4
.L_45:
        /*0058*/ 	.byte	0x04, 0x17
        /*005a*/ 	.short	(.L_47 - .L_46)
.L_46:
        /*005c*/ 	.word	0x00000000
        /*0060*/ 	.short	0x0001
        /*0062*/ 	.short	0x0008
        /*0064*/ 	.byte	0x00, 0xf5, 0x21, 0x00


	//----- nvinfo : EIATTR_KPARAM_INFO
	.align		4
.L_47:
        /*0068*/ 	.byte	0x04, 0x17
        /*006a*/ 	.short	(.L_49 - .L_48)
.L_48:
        /*006c*/ 	.word	0x00000000
        /*0070*/ 	.short	0x0000
        /*0072*/ 	.short	0x0000
        /*0074*/ 	.byte	0x00, 0xf5, 0x21, 0x00


	//----- nvinfo : EIATTR_SPARSE_MMA_MASK
	.align		4
.L_49:
        /*0078*/ 	.byte	0x03, 0x50
        /*007a*/ 	.short	0x0000


	//----- nvinfo : EIATTR_MAXREG_COUNT
	.align		4
        /*007c*/ 	.byte	0x03, 0x1b
        /*007e*/ 	.short	0x00ff


	//----- nvinfo : EIATTR_NUM_BARRIERS
	.align		4
        /*0080*/ 	.byte	0x02, 0x4c
        /*0082*/ 	.byte	0x01
	.zero		1


	//----- nvinfo : EIATTR_MERCURY_ISA_VERSION
	.align		4
        /*0084*/ 	.byte	0x03, 0x5f
        /*0086*/ 	.short	0x0101


	//----- nvinfo : EIATTR_VRC_CTA_INIT_COUNT
	.align		4
        /*0088*/ 	.byte	0x02, 0x4a
	.zero		1
	.zero		1


	//----- nvinfo : EIATTR_EXIT_INSTR_OFFSETS
	.align		4
        /*008c*/ 	.byte	0x04, 0x1c
        /*008e*/ 	.short	(.L_51 - .L_50)


	//   ....[0]....
.L_50:
        /*0090*/ 	.word	0x00000170


	//   ....[1]....
        /*0094*/ 	.word	0x00000240


	//   ....[2]....
        /*0098*/ 	.word	0x00000840


	//----- nvinfo : EIATTR_CBANK_PARAM_SIZE
	.align		4
.L_51:
        /*009c*/ 	.byte	0x03, 0x19
        /*009e*/ 	.short	0x0024


	//----- nvinfo : EIATTR_PARAM_CBANK
	.align		4
        /*00a0*/ 	.byte	0x04, 0x0a
        /*00a2*/ 	.short	(.L_53 - .L_52)
	.align		4
.L_52:
        /*00a4*/ 	.word	index@(.nv.constant0._Z12FilterDStep1PhS_iiiii)
        /*00a8*/ 	.short	0x0380
        /*00aa*/ 	.short	0x0024


	//----- nvinfo : EIATTR_SW_WAR
	.align		4
.L_53:
        /*00ac*/ 	.byte	0x04, 0x36
        /*00ae*/ 	.short	(.L_55 - .L_54)
.L_54:
        /*00b0*/ 	.word	0x00000008
.L_55:


//--------------------- .nv.callgraph             --------------------------
	.section	.nv.callgraph,"",@"SHT_CUDA_CALLGRAPH"
	.align	4
	.sectionentsize	8
	.align		4
        /*0000*/ 	.word	0x00000000
	.align		4
        /*0004*/ 	.word	0xffffffff
	.align		4
        /*0008*/ 	.word	0x00000000
	.align		4
        /*000c*/ 	.word	0xfffffffe
	.align		4
        /*0010*/ 	.word	0x00000000
	.align		4
        /*0014*/ 	.word	0xfffffffd
	.align		4
        /*0018*/ 	.word	0x00000000
	.align		4
        /*001c*/ 	.word	0xfffffffc


//--------------------- .text._Z12FilterDStep2PhS_iiiii --------------------------
	.section	.text._Z12FilterDStep2PhS_iiiii,"ax",@progbits
	.align	128
        .global         _Z12FilterDStep2PhS_iiiii
        .type           _Z12FilterDStep2PhS_iiiii,@function
        .size           _Z12FilterDStep2PhS_iiiii,(.L_x_14 - _Z12FilterDStep2PhS_iiiii)
        .other          _Z12FilterDStep2PhS_iiiii,@"STO_CUDA_ENTRY STV_DEFAULT"
_Z12FilterDStep2PhS_iiiii:
.text._Z12FilterDStep2PhS_iiiii:
[----:B------:R-:W-:Y:S01]  /*0000*/  LDC R1, c[0x0][0x37c] ;  /* 0x0000df00ff017b82 */ /* 0x000fe20000000800 */
[----:B------:R-:W0:Y:S07]  /*0010*/  S2R R3, SR_TID.Y ;  /* 0x0000000000037919 */ /* 0x000e2e0000002200 */
[----:B------:R-:W1:Y:S01]  /*0020*/  S2UR UR4, SR_CTAID.Y ;  /* 0x00000000000479c3 */ /* 0x000e620000002600 */
[----:B------:R-:W0:Y:S01]  /*0030*/  LDCU UR10, c[0x0][0x360] ;  /* 0x00006c00ff0a77ac */ /* 0x000e220008000800 */
[----:B------:R-:W0:Y:S01]  /*0040*/  S2R R5, SR_TID.X ;  /* 0x0000000000057919 */ /* 0x000e220000002100 */
[----:B------:R-:W2:Y:S05]  /*0050*/  LDCU UR11, c[0x0][0x3a0] ;  /* 0x00007400ff0b77ac */ /* 0x000eaa0008000800 */
[----:B------:R-:W1:Y:S01]  /*0060*/  LDC.64 R12, c[0x0][0x398] ;  /* 0x0000e600ff0c7b82 */ /* 0x000e620000000a00 */
[----:B------:R-:W3:Y:S07]  /*0070*/  LDCU.64 UR12, c[0x0][0x390] ;  /* 0x00007200ff0c77ac */ /* 0x000eee0008000a00 */
[----:B------:R-:W4:Y:S08]  /*0080*/  S2UR UR5, SR_CgaCtaId ;  /* 0x00000000000579c3 */ /* 0x000f300000008800 */
[----:B------:R-:W5:Y:S01]  /*0090*/  S2UR UR6, SR_CTAID.X ;  /* 0x00000000000679c3 */ /* 0x000f620000002500 */
[----:B-1----:R-:W-:Y:S01]  /*00a0*/  IMAD R0, R13, UR4, RZ ;  /* 0x000000040d007c24 */ /* 0x002fe2000f8e02ff */
[----:B------:R-:W-:Y:S01]  /*00b0*/  UMOV UR4, 0x400 ;  /* 0x0000040000047882 */ /* 0x000fe20000000000 */
[----:B0-----:R-:W-:-:S03]  /*00c0*/  IMAD R4, R3, UR10, R5 ;  /* 0x0000000a03047c24 */ /* 0x001fc6000f8e0205 */
[----:B--2---:R-:W-:Y:S01]  /*00d0*/  IADD3 R2, PT, PT, R0, -UR11, R3 ;  /* 0x8000000b00027c10 */ /* 0x004fe2000fffe003 */
[----:B----4-:R-:W-:-:S03]  /*00e0*/  ULEA UR4, UR5, UR4, 0x18 ;  /* 0x0000000405047291 */ /* 0x010fc6000f8ec0ff */
[----:B---3--:R-:W-:-:S04]  /*00f0*/  ISETP.GE.AND P0, PT, R2, UR13, PT ;  /* 0x0000000d02007c0c */ /* 0x008fc8000bf06270 */
[----:B------:R-:W-:Y:S01]  /*0100*/  ISETP.LT.OR P0, PT, R2, RZ, P0 ;  /* 0x000000ff0200720c */ /* 0x000fe20000701670 */
[----:B-----5:R-:W-:Y:S01]  /*0110*/  IMAD R7, R12, UR6, R5 ;  /* 0x000000060c077c24 */ /* 0x020fe2000f8e0205 */
[----:B------:R0:W-:Y:S01]  /*0120*/  STS.U8 [R4+UR4], RZ ;  /* 0x000000ff04007988 */ /* 0x0001e20008000004 */
[----:B------:R-:W-:Y:S03]  /*0130*/  BAR.SYNC.DEFER_BLOCKING 0x0 ;  /* 0x0000000000007b1d */ /* 0x000fe60000010000 */
[----:B------:R-:W-:-:S13]  /*0140*/  ISETP.GE.OR P0, PT, R7, UR12, P0 ;  /* 0x0000000c07007c0c */ /* 0x000fda0008706670 */
[----:B0-----:R-:W-:Y:S05]  /*0150*/  @P0 EXIT ;  /* 0x000000000000094d */ /* 0x001fea0003800000 */
[----:B------:R-:W0:Y:S01]  /*0160*/  LDCU.64 UR6, c[0x0][0x380] ;  /* 0x00007000ff0677ac */ /* 0x000e220008000a00 */
[----:B------:R-:W-:Y:S01]  /*0170*/  IMAD R7, R2, UR12, R7 ;  /* 0x0000000c02077c24 */ /* 0x000fe2000f8e0207 */
[----:B------:R-:W1:Y:S04]  /*0180*/  LDCU.64 UR8, c[0x0][0x358] ;  /* 0x00006b00ff0877ac */ /* 0x000e680008000a00 */
[----:B------:R-:W-:Y:S02]  /*0190*/  SHF.R.S32.HI R11, RZ, 0x1f, R7 ;  /* 0x0000001fff0b7819 */ /* 0x000fe40000011407 */
[----:B0-----:R-:W-:-:S04]  /*01a0*/  IADD3 R8, P0, PT, R7, UR6, RZ ;  /* 0x0000000607087c10 */ /* 0x001fc8000ff1e0ff */
[----:B------:R-:W-:-:S06]  /*01b0*/  IADD3.X R9, PT, PT, R11, UR7, RZ, P0, !PT ;  /* 0x000000070b097c10 */ /* 0x000fcc00087fe4ff */
[----:B-1----:R-:W2:Y:S01]  /*01c0*/  LDG.E.U8 R9, desc[UR8][R8.64] ;  /* 0x0000000808097981 */ /* 0x002ea2000c1e1100 */
[----:B------:R-:W-:-:S05]  /*01d0*/  IMAD.IADD R13, R0, 0x1, R13 ;  /* 0x00000001000d7824 */ /* 0x000fca00078e020d */
[----:B------:R-:W-:-:S04]  /*01e0*/  ISETP.GE.AND P0, PT, R2, R13, PT ;  /* 0x0000000d0200720c */ /* 0x000fc80003f06270 */
[----:B------:R-:W-:Y:S01]  /*01f0*/  ISETP.LT.OR P0, PT, R2, R0, P0 ;  /* 0x000000000200720c */ /* 0x000fe20000701670 */
[----:B--2---:R0:W-:Y:S01]  /*0200*/  STS.U8 [R4+UR4], R9 ;  /* 0x0000000904007988 */ /* 0x0041e20008000004 */
[----:B------:R-:W-:Y:S11]  /*0210*/  BAR.SYNC.DEFER_BLOCKING 0x0 ;  /* 0x0000000000007b1d */ /* 0x000ff60000010000 */
[----:B------:R-:W-:Y:S05]  /*0220*/  @P0 EXIT ;  /* 0x000000000000094d */ /* 0x000fea0003800000 */
[----:B------:R-:W-:Y:S01]  /*0230*/  VIADD R0, R3, -UR11 ;  /* 0x8000000b03007c36 */ /* 0x000fe20008000000 */
[----:B------:R-:W-:-:S03]  /*0240*/  UISETP.GE.AND UP0, UPT, UR11, 0x1, UPT ;  /* 0x000000010b00788c */ /* 0x000fc6000bf06270 */
[----:B------:R-:W-:-:S04]  /*0250*/  IMAD R2, R0, UR10, R5 ;  /* 0x0000000a00027c24 */ /* 0x000fc8000f8e0205 */
[----:B0-----:R-:W-:Y:S01]  /*0260*/  VIADD R9, R2, UR4 ;  /* 0x0000000402097c36 */ /* 0x001fe20008000000 */
[----:B------:R0:W1:Y:S01]  /*0270*/  LDS.U8 R30, [R2+UR4] ;  /* 0x00000004021e7984 */ /* 0x0000620008000000 */
[----:B------:R-:W-:Y:S05]  /*0280*/  BRA.U !UP0, `(.L_x_0) ;  /* 0x0000000508d07547 */ /* 0x000fea000b800000 */
[----:B------:R-:W-:Y:S01]  /*0290*/  USHF.L.U32 UR6, UR11, 0x1, URZ ;  /* 0x000000010b067899 */ /* 0x000fe200080006ff */
[----:B------:R-:W-:-:S03]  /*02a0*/  IMAD.MOV.U32 R16, RZ, RZ, 0x1 ;  /* 0x00000001ff107424 */ /* 0x000fc600078e00ff */
[----:B------:R-:W-:-:S04]  /*02b0*/  UISETP.LT.AND UP0, UPT, UR6, 0x1, UPT ;  /* 0x000000010600788c */ /* 0x000fc8000bf01270 */
[----:B------:R-:W-:Y:S02]  /*02c0*/  USEL UR5, UR6, 0x1, !UP0 ;  /* 0x0000000106057887 */ /* 0x000fe4000c000000 */
[----:B------:R-:W-:Y:S02]  /*02d0*/  UISETP.GE.AND UP0, UPT, UR6, 0x10, UPT ;  /* 0x000000100600788c */ /* 0x000fe4000bf06270 */
[----:B------:R-:W-:-:S07]  /*02e0*/  ULOP3.LUT UR7, UR5, 0xf, URZ, 0xc0, !UPT ;  /* 0x0000000f05077892 */ /* 0x000fce000f8ec0ff */
[----:B------:R-:W-:Y:S05]  /*02f0*/  BRA.U !UP0, `(.L_x_1) ;  /* 0x0000000108d07547 */ /* 0x000fea000b800000 */
[----:B------:R-:W2:Y:S01]  /*0300*/  LDC R34, c[0x0][0x360] ;  /* 0x0000d800ff227b82 */ /* 0x000ea20000000800 */
[----:B------:R-:W-:Y:S01]  /*0310*/  ULOP3.LUT UR6, UR5, 0x7ffffff0, URZ, 0xc0, !UPT ;  /* 0x7ffffff005067892 */ /* 0x000fe2000f8ec0ff */
[----:B------:R-:W-:-:S03]  /*0320*/  IMAD.MOV.U32 R15, RZ, RZ, RZ ;  /* 0x000000ffff0f7224 */ /* 0x000fc600078e00ff */
[----:B------:R-:W-:Y:S01]  /*0330*/  UIADD3 UR6, UPT, UPT, -UR6, URZ, URZ ;  /* 0x000000ff06067290 */ /* 0x000fe2000fffe1ff */
[----:B--2---:R-:W-:-:S05]  /*0340*/  IMAD R0, R0, UR10, R34 ;  /* 0x0000000a00007c24 */ /* 0x004fca000f8e0222 */
[----:B------:R-:W-:-:S07]  /*0350*/  IADD3 R13, PT, PT, R5, UR4, R0 ;  /* 0x00000004050d7c10 */ /* 0x000fce000fffe000 */
.L_x_2:
[----:B------:R-:W-:Y:S01]  /*0360*/  VIADD R0, R13, UR10 ;  /* 0x0000000a0d007c36 */ /* 0x000fe20008000000 */
[----:B------:R-:W-:Y:S01]  /*0370*/  LDS.U8 R32, [R13] ;  /* 0x000000000d207984 */ /* 0x000fe20000000000 */
[----:B-1----:R-:W-:Y:S01]  /*0380*/  LOP3.LUT R30, R30, 0xff, RZ, 0xc0, !PT ;  /* 0x000000ff1e1e7812 */ /* 0x002fe200078ec0ff */
[----:B------:R-:W-:Y:S01]  /*0390*/  UIADD3 UR6, UPT, UPT, UR6, 0x10, URZ ;  /* 0x0000001006067890 */ /* 0x000fe2000fffe0ff */
[----:B------:R-:W-:Y:S01]  /*03a0*/  VIADD R15, R15, 0x10 ;  /* 0x000000100f0f7836 */ /* 0x000fe20000000000 */
[----:B0-----:R-:W-:Y:S01]  /*03b0*/  IADD3 R2, PT, PT, R0, UR10, RZ ;  /* 0x0000000a00027c10 */ /* 0x001fe2000fffe0ff */
[----:B------:R0:W1:Y:S01]  /*03c0*/  LDS.U8 R28, [R13+UR10] ;  /* 0x0000000a0d1c7984 */ /* 0x0000620008000000 */
[----:B------:R-:W-:-:S03]  /*03d0*/  UISETP.NE.AND UP0, UPT, UR6, URZ, UPT ;  /* 0x000000ff0600728c */ /* 0x000fc6000bf05270 */
[----:B------:R-:W-:Y:S01]  /*03e0*/  VIADD R4, R2, UR10 ;  /* 0x0000000a02047c36 */ /* 0x000fe20008000000 */
[----:B------:R-:W-:Y:S03]  /*03f0*/  LDS.U8 R0, [R0+UR10] ;  /* 0x0000000a00007984 */ /* 0x000fe60008000000 */
[----:B------:R-:W-:Y:S01]  /*0400*/  VIADD R6, R4, UR10 ;  /* 0x0000000a04067c36 */ /* 0x000fe20008000000 */
[----:B------:R-:W2:Y:S01]  /*0410*/  LDS.U8 R2, [R2+UR10] ;  /* 0x0000000a02027984 */ /* 0x000ea20008000000 */
[----:B0-----:R-:W-:Y:S02]  /*0420*/  IMAD R13, R34, 0x10, R13 ;  /* 0x00000010220d7824 */ /* 0x001fe400078e020d */
[----:B------:R-:W-:Y:S01]  /*0430*/  VIADD R8, R6, UR10 ;  /* 0x0000000a06087c36 */ /* 0x000fe20008000000 */
[----:B------:R-:W-:Y:S03]  /*0440*/  LDS.U8 R4, [R4+UR10] ;  /* 0x0000000a04047984 */ /* 0x000fe60008000000 */
[----:B------:R-:W-:Y:S01]  /*0450*/  VIADD R10, R8, UR10 ;  /* 0x0000000a080a7c36 */ /* 0x000fe20008000000 */
[----:B------:R-:W0:Y:S03]  /*0460*/  LDS.U8 R6, [R6+UR10] ;  /* 0x0000000a06067984 */ /* 0x000e260008000000 */
[----:B------:R-:W-:Y:S01]  /*0470*/  VIADD R12, R10, UR10 ;  /* 0x0000000a0a0c7c36 */ /* 0x000fe20008000000 */
[----:B------:R-:W-:Y:S04]  /*0480*/  LDS.U8 R8, [R8+UR10] ;  /* 0x0000000a08087984 */ /* 0x000fe80008000000 */
[----:B------:R-:W-:Y:S01]  /*0490*/  IADD3 R14, PT, PT, R12, UR10, RZ ;  /* 0x0000000a0c0e7c10 */ /* 0x000fe2000fffe0ff */
[----:B------:R-:W3:Y:S04]  /*04a0*/  LDS.U8 R10, [R10+UR10] ;  /* 0x0000000a0a0a7984 */ /* 0x000ee80008000000 */
[----:B------:R-:W-:Y:S01]  /*04b0*/  VIADD R16, R14, UR10 ;  /* 0x0000000a0e107c36 */ /* 0x000fe20008000000 */
[----:B------:R-:W-:Y:S03]  /*04c0*/  LDS.U8 R12, [R12+UR10] ;  /* 0x0000000a0c0c7984 */ /* 0x000fe60008000000 */
[----:B------:R-:W-:Y:S01]  /*04d0*/  VIADD R18, R16, UR10 ;  /* 0x0000000a10127c36 */ /* 0x000fe20008000000 */
[----:B------:R-:W4:Y:S03]  /*04e0*/  LDS.U8 R14, [R14+UR10] ;  /* 0x0000000a0e0e7984 */ /* 0x000f260008000000 */
[----:B------:R-:W-:Y:S01]  /*04f0*/  VIADD R20, R18, UR10 ;  /* 0x0000000a12147c36 */ /* 0x000fe20008000000 */
[----:B------:R-:W-:Y:S01]  /*0500*/  LDS.U8 R16, [R16+UR10] ;  /* 0x0000000a10107984 */ /* 0x000fe20008000000 */
[----:B-1----:R-:W-:-:S02]  /*0510*/  VIMNMX3.U16x2 R28, R30, R32, R28, !PT ;  /* 0x000000201e1c720f */ /* 0x002fc4000780021c */
[----:B------:R-:W-:Y:S01]  /*0520*/  VIADD R22, R20, UR10 ;  /* 0x0000000a14167c36 */ /* 0x000fe20008000000 */
[----:B------:R-:W1:Y:S03]  /*0530*/  LDS.U8 R18, [R18+UR10] ;  /* 0x0000000a12127984 */ /* 0x000e660008000000 */
[----:B------:R-:W-:Y:S01]  /*0540*/  VIADD R24, R22, UR10 ;  /* 0x0000000a16187c36 */ /* 0x000fe20008000000 */
[----:B------:R-:W-:Y:S01]  /*0550*/  LDS.U8 R20, [R20+UR10] ;  /* 0x0000000a14147984 */ /* 0x000fe20008000000 */
[----:B--2---:R-:W-:-:S03]  /*0560*/  VIMNMX3.U16x2 R2, R28, R0, R2, !PT ;  /* 0x000000001c02720f */ /* 0x004fc60007800202 */
[----:B------:R-:W-:Y:S01]  /*0570*/  IADD3 R26, PT, PT, R24, UR10, RZ ;  /* 0x0000000a181a7c10 */ /* 0x000fe2000fffe0ff */
[----:B------:R-:W2:Y:S04]  /*0580*/  LDS.U8 R22, [R22+UR10] ;  /* 0x0000000a16167984 */ /* 0x000ea80008000000 */
[----:B------:R-:W-:Y:S01]  /*0590*/  LDS.U8 R24, [R24+UR10] ;  /* 0x0000000a18187984 */ /* 0x000fe20008000000 */
[----:B0-----:R-:W-:-:S03]  /*05a0*/  VIMNMX3.U16x2 R4, R2, R4, R6, !PT ;  /* 0x000000040204720f */ /* 0x001fc60007800206 */
[----:B------:R-:W0:Y:S01]  /*05b0*/  LDS.U8 R26, [R26+UR10] ;  /* 0x0000000a1a1a7984 */ /* 0x000e220008000000 */
[----:B---3--:R-:W-:-:S04]  /*05c0*/  VIMNMX3.U16x2 R6, R4, R8, R10, !PT ;  /* 0x000000080406720f */ /* 0x008fc8000780020a */
[----:B----4-:R-:W-:-:S04]  /*05d0*/  VIMNMX3.U16x2 R8, R6, R12, R14, !PT ;  /* 0x0000000c0608720f */ /* 0x010fc8000780020e */
[----:B-1----:R-:W-:-:S04]  /*05e0*/  VIMNMX3.U16x2 R10, R8, R16, R18, !PT ;  /* 0x00000010080a720f */ /* 0x002fc80007800212 */
[----:B--2---:R-:W-:-:S04]  /*05f0*/  VIMNMX3.U16x2 R12, R10, R20, R22, !PT ;  /* 0x000000140a0c720f */ /* 0x004fc80007800216 */
[----:B0-----:R-:W-:-:S04]  /*0600*/  VIMNMX3.U16x2 R12, R12, R24, R26, !PT ;  /* 0x000000180c0c720f */ /* 0x001fc8000780021a */
[----:B------:R-:W-:Y:S01]  /*0610*/  PRMT R30, R12, 0x7610, R30 ;  /* 0x000076100c1e7816 */ /* 0x000fe2000000001e */
[----:B------:R-:W-:Y:S06]  /*0620*/  BRA.U UP0, `(.L_x_2) ;  /* 0xfffffffd004c7547 */ /* 0x000fec000b83ffff */
[----:B------:R-:W-:-:S07]  /*0630*/  VIADD R16, R15, 0x1 ;  /* 0x000000010f107836 */ /* 0x000fce0000000000 */
.L_x_1:
[----:B------:R-:W-:-:S09]  /*0640*/  UISETP.NE.AND UP0, UPT, UR7, URZ, UPT ;  /* 0x000000ff0700728c */ /* 0x000fd2000bf05270 */
[----:B------:R-:W-:Y:S05]  /*0650*/  BRA.U !UP0, `(.L_x_0) ;  /* 0x0000000108dc7547 */ /* 0x000fea000b800000 */
[----:B------:R-:W-:Y:S02]  /*0660*/  UISETP.GE.U32.AND UP0, UPT, UR7, 0x8, UPT ;  /* 0x000000080700788c */ /* 0x000fe4000bf06070 */
[----:B------:R-:W-:-:S04]  /*0670*/  ULOP3.LUT UR6, UR5, 0x7, URZ, 0xc0, !UPT ;  /* 0x0000000705067892 */ /* 0x000fc8000f8ec0ff */
[----:B------:R-:W-:-:S03]  /*0680*/  UISETP.NE.AND UP1, UPT, UR6, URZ, UPT ;  /* 0x000000ff0600728c */ /* 0x000fc6000bf25270 */
[----:B------:R-:W-:Y:S08]  /*0690*/  BRA.U !UP0, `(.L_x_3) ;  /* 0x0000000108587547 */ /* 0x000ff0000b800000 */
[----:B------:R-:W-:Y:S01]  /*06a0*/  IMAD R13, R16, UR10, R9 ;  /* 0x0000000a100d7c24 */ /* 0x000fe2000f8e0209 */
[----:B-1----:R-:W-:Y:S01]  /*06b0*/  LOP3.LUT R30, R30, 0xff, RZ, 0xc0, !PT ;  /* 0x000000ff1e1e7812 */ /* 0x002fe200078ec0ff */
[----:B------:R-:W-:Y:S02]  /*06c0*/  VIADD R16, R16, 0x8 ;  /* 0x0000000810107836 */ /* 0x000fe40000000000 */
[----:B------:R-:W-:Y:S01]  /*06d0*/  VIADD R10, R13, UR10 ;  /* 0x0000000a0d0a7c36 */ /* 0x000fe20008000000 */
[----:B------:R-:W-:Y:S03]  /*06e0*/  LDS.U8 R12, [R13] ;  /* 0x000000000d0c7984 */ /* 0x000fe60000000000 */
[----:B------:R-:W-:Y:S01]  /*06f0*/  VIADD R8, R10, UR10 ;  /* 0x0000000a0a087c36 */ /* 0x000fe20008000000 */
[----:B------:R-:W1:Y:S04]  /*0700*/  LDS.U8 R14, [R13+UR10] ;  /* 0x0000000a0d0e7984 */ /* 0x000e680008000000 */
[----:B------:R-:W-:Y:S01]  /*0710*/  IADD3 R6, PT, PT, R8, UR10, RZ ;  /* 0x0000000a08067c10 */ /* 0x000fe2000fffe0ff */
[----:B------:R-:W-:Y:S04]  /*0720*/  LDS.U8 R10, [R10+UR10] ;  /* 0x0000000a0a0a7984 */ /* 0x000fe80008000000 */
[----:B------:R-:W-:Y:S01]  /*0730*/  VIADD R4, R6, UR10 ;  /* 0x0000000a06047c36 */ /* 0x000fe20008000000 */
[----:B------:R-:W2:Y:S03]  /*0740*/  LDS.U8 R8, [R8+UR10] ;  /* 0x0000000a08087984 */ /* 0x000ea60008000000 */
[----:B0-----:R-:W-:Y:S01]  /*0750*/  VIADD R2, R4, UR10 ;  /* 0x0000000a04027c36 */ /* 0x001fe20008000000 */
[----:B------:R-:W-:Y:S03]  /*0760*/  LDS.U8 R6, [R6+UR10] ;  /* 0x0000000a06067984 */ /* 0x000fe60008000000 */
[----:B------:R-:W-:Y:S01]  /*0770*/  VIADD R0, R2, UR10 ;  /* 0x0000000a02007c36 */ /* 0x000fe20008000000 */
[----:B------:R-:W0:Y:S04]  /*0780*/  LDS.U8 R4, [R4+UR10] ;  /* 0x0000000a04047984 */ /* 0x000e280008000000 */
[----:B------:R-:W-:Y:S04]  /*0790*/  LDS.U8 R2, [R2+UR10] ;  /* 0x0000000a02027984 */ /* 0x000fe80008000000 */
[----:B------:R-:W3:Y:S01]  /*07a0*/  LDS.U8 R0, [R0+UR10] ;  /* 0x0000000a00007984 */ /* 0x000ee20008000000 */
[----:B-1----:R-:W-:-:S04]  /*07b0*/  VIMNMX3.U16x2 R12, R30, R12, R14, !PT ;  /* 0x0000000c1e0c720f */ /* 0x002fc8000780020e */
[----:B--2---:R-:W-:-:S04]  /*07c0*/  VIMNMX3.U16x2 R12, R12, R10, R8, !PT ;  /* 0x0000000a0c0c720f */ /* 0x004fc80007800208 */
[----:B0-----:R-:W-:-:S04]  /*07d0*/  VIMNMX3.U16x2 R12, R12, R6, R4, !PT ;  /* 0x000000060c0c720f */ /* 0x001fc80007800204 */
[----:B---3--:R-:W-:-:S04]  /*07e0*/  VIMNMX3.U16x2 R12, R12, R2, R0, !PT ;  /* 0x000000020c0c720f */ /* 0x008fc80007800200 */
[----:B------:R-:W-:-:S07]  /*07f0*/  PRMT R30, R12, 0x7610, R30 ;  /* 0x000076100c1e7816 */ /* 0x000fce000000001e */
.L_x_3:
        /* <DEDUP_REMOVED lines=8> */
[----:B0-----:R-:W-:Y:S01]  /*0880*/  VIADD R2, R9, UR10 ;  /* 0x0000000a09027c36 */ /* 0x001fe20008000000 */
[----:B------:R-:W-:Y:S04]  /*0890*/  LDS.U8 R0, [R9] ;  /* 0x0000000009007984 */ /* 0x000fe80000000000 */
[----:B------:R-:W-:Y:S01]  /*08a0*/  IADD3 R6, PT, PT, R2, UR10, RZ ;  /* 0x0000000a02067c10 */ /* 0x000fe2000fffe0ff */
[----:B------:R-:W0:Y:S04]  /*08b0*/  LDS.U8 R4, [R9+UR10] ;  /* 0x0000000a09047984 */ /* 0x000e280008000000 */
[----:B------:R-:W-:Y:S04]  /*08c0*/  LDS.U8 R2, [R2+UR10] ;  /* 0x0000000a02027984 */ /* 0x000fe80008000000 */
[----:B------:R-:W1:Y:S01]  /*08d0*/  LDS.U8 R6, [R6+UR10] ;  /* 0x0000000a06067984 */ /* 0x000e620008000000 */
[----:B0-----:R-:W-:-:S04]  /*08e0*/  VIMNMX3.U16x2 R0, R30, R0, R4, !PT ;  /* 0x000000001e00720f */ /* 0x001fc80007800204 */
[----:B-1----:R-:W-:-:S04]  /*08f0*/  VIMNMX3.U16x2 R0, R0, R2, R6, !PT ;  /* 0x000000020000720f */ /* 0x002fc80007800206 */
[----:B------:R-:W-:-:S07]  /*0900*/  PRMT R30, R0, 0x7610, R30 ;  /* 0x00007610001e7816 */ /* 0x000fce000000001e */
.L_x_4:
[----:B------:R-:W-:Y:S05]  /*0910*/  BRA.U !UP1, `(.L_x_0) ;  /* 0x00000001092c7547 */ /* 0x000fea000b800000 */
[----:B------:R-:W-:Y:S01]  /*0920*/  IADD3 R16, PT, PT, R3, -UR11, R16 ;  /* 0x8000000b03107c10 */ /* 0x000fe2000fffe010 */
[----:B------:R-:W-:-:S04]  /*0930*/  UIADD3 UR5, UPT, UPT, -UR5, URZ, URZ ;  /* 0x000000ff05057290 */ /* 0x000fc8000fffe1ff */
[----:B------:R-:W-:-:S04]  /*0940*/  IMAD R16, R16, UR10, R5 ;  /* 0x0000000a10107c24 */ /* 0x000fc8000f8e0205 */
[----:B------:R-:W-:-:S07]  /*0950*/  VIADD R16, R16, UR4 ;  /* 0x0000000410107c36 */ /* 0x000fce0008000000 */
.L_x_5:
[----:B------:R2:W3:Y:S01]  /*0960*/  LDS.U8 R0, [R16] ;  /* 0x0000000010007984 */ /* 0x0004e20000000000 */
[----:B------:R-:W-:Y:S01]  /*0970*/  UIADD3 UR5, UPT, UPT, UR5, 0x1, URZ ;  /* 0x0000000105057890 */ /* 0x000fe2000fffe0ff */
[----:B-1----:R-:W-:-:S03]  /*0980*/  LOP3.LUT R30, R30, 0xff, RZ, 0xc0, !PT ;  /* 0x000000ff1e1e7812 */ /* 0x002fc600078ec0ff */
[----:B------:R-:W-:Y:S01]  /*0990*/  UISETP.NE.AND UP0, UPT, UR5, URZ, UPT ;  /* 0x000000ff0500728c */ /* 0x000fe2000bf05270 */
[----:B--2---:R-:W-:Y:S01]  /*09a0*/  VIADD R16, R16, UR10 ;  /* 0x0000000a10107c36 */ /* 0x004fe20008000000 */
[----:B---3--:R-:W-:-:S07]  /*09b0*/  VIMNMX.U16x2 R30, PT, PT, R30, R0, !PT ;  /* 0x000000001e1e7248 */ /* 0x008fce0007fe0200 */
[----:B------:R-:W-:Y:S05]  /*09c0*/  BRA.U UP0, `(.L_x_5) ;  /* 0xfffffffd00e47547 */ /* 0x000fea000b83ffff */
.L_x_0:
[----:B------:R-:W0:Y:S02]  /*09d0*/  LDCU.64 UR6, c[0x0][0x388] ;  /* 0x00007100ff0677ac */ /* 0x000e240008000a00 */
[----:B0-----:R-:W-:-:S04]  /*09e0*/  IADD3 R2, P0, PT, R7, UR6, RZ ;  /* 0x0000000607027c10 */ /* 0x001fc8000ff1e0ff */
[----:B------:R-:W-:-:S05]  /*09f0*/  IADD3.X R3, PT, PT, R11, UR7, RZ, P0, !PT ;  /* 0x000000070b037c10 */ /* 0x000fca00087fe4ff */
[----:B-1----:R-:W-:Y:S01]  /*0a00*/  STG.E.U8 desc[UR8][R2.64], R30 ;  /* 0x0000001e02007986 */ /* 0x002fe2000c101108 */
[----:B------:R-:W-:Y:S05]  /*0a10*/  EXIT ;  /* 0x000000000000794d */ /* 0x000fea0003800000 */
.L_x_6:
[----:B------:R-:W-:-:S00]  /*0a20*/  BRA `(.L_x_6) ;  /* 0xfffffffc00fc7947 */ /* 0x000fc0000383ffff */
[----:B------:R-:W-:-:S00]  /*0a30*/  NOP ;  /* 0x0000000000007918 */ /* 0x000fc00000000000 */
        /* <DEDUP_REMOVED lines=12> */
.L_x_14:


//--------------------- .text._Z12FilterDStep1PhS_iiiii --------------------------
	.section	.text._Z12FilterDStep1PhS_iiiii,"ax",@progbits
	.align	128
        .global         _Z12FilterDStep1PhS_iiiii
        .type           _Z12FilterDStep1PhS_iiiii,@function
        .size           _Z12FilterDStep1PhS_iiiii,(.L_x_15 - _Z12FilterDStep1PhS_iiiii)
        .other          _Z12FilterDStep1PhS_iiiii,@"STO_CUDA_ENTRY STV_DEFAULT"
_Z12FilterDStep1PhS_iiiii:
.text._Z12FilterDStep1PhS_iiiii:
[----:B------:R-:W-:Y:S01]  /*0000*/  LDC R1, c[0x0][0x37c] ;  /* 0x0000df00ff017b82 */ /* 0x000fe20000000800 */
[----:B------:R-:W0:Y:S07]  /*0010*/  S2R R34, SR_TID.Y ;  /* 0x0000000000227919 */ /* 0x000e2e0000002200 */
[----:B------:R-:W0:Y:S01]  /*0020*/  S2UR UR5, SR_CTAID.Y ;  /* 0x00000000000579c3 */ /* 0x000e220000002600 */
[----:B------:R-:W1:Y:S01]  /*0030*/  LDCU UR6, c[0x0][0x360] ;  /* 0x00006c00ff0677ac */ /* 0x000e620008000800 */
[----:B------:R-:W2:Y:S01]  /*0040*/  S2R R6, SR_CgaCtaId ;  /* 0x0000000000067919 */ /* 0x000ea20000008800 */
[----:B------:R-:W3:Y:S01]  /*0050*/  LDCU UR10, c[0x0][0x3a0] ;  /* 0x00007400ff0a77ac */ /* 0x000ee20008000800 */
[----:B------:R-:W4:Y:S04]  /*0060*/  S2R R3, SR_TID.X ;  /* 0x0000000000037919 */ /* 0x000f280000002100 */
[----:B------:R-:W0:Y:S01]  /*0070*/  LDC.64 R4, c[0x0][0x398] ;  /* 0x0000e600ff047b82 */ /* 0x000e220000000a00 */
[----:B------:R-:W5:Y:S07]  /*0080*/  LDCU.64 UR12, c[0x0][0x390] ;  /* 0x00007200ff0c77ac */ /* 0x000f6e0008000a00 */
[----:B------:R-:W3:Y:S01]  /*0090*/  S2UR UR4, SR_CTAID.X ;  /* 0x00000000000479c3 */ /* 0x000ee20000002500 */
[----:B0-----:R-:W-:Y:S01]  /*00a0*/  IMAD R2, R5, UR5, R34 ;  /* 0x0000000505027c24 */ /* 0x001fe2000f8e0222 */
[----:B------:R-:W-:Y:S01]  /*00b0*/  MOV R5, 0x400 ;  /* 0x0000040000057802 */ /* 0x000fe20000000f00 */
[----:B-1----:R-:W-:-:S03]  /*00c0*/  IMAD R34, R34, UR6, RZ ;  /* 0x0000000622227c24 */ /* 0x002fc6000f8e02ff */
[----:B--2---:R-:W-:Y:S01]  /*00d0*/  LEA R5, R6, R5, 0x18 ;  /* 0x0000000506057211 */ /* 0x004fe200078ec0ff */
[----:B----4-:R-:W-:Y:S01]  /*00e0*/  IMAD.IADD R6, R34, 0x1, R3 ;  /* 0x0000000122067824 */ /* 0x010fe200078e0203 */
[----:B-----5:R-:W-:Y:S01]  /*00f0*/  ISETP.GE.AND P0, PT, R2, UR13, PT ;  /* 0x0000000d02007c0c */ /* 0x020fe2000bf06270 */
[----:B---3--:R-:W-:Y:S02]  /*0100*/  IMAD R0, R4, UR4, RZ ;  /* 0x0000000404007c24 */ /* 0x008fe4000f8e02ff */
[----:B------:R-:W-:-:S03]  /*0110*/  IMAD.IADD R8, R6, 0x1, R5 ;  /* 0x0000000106087824 */ /* 0x000fc600078e0205 */
[----:B------:R-:W-:Y:S02]  /*0120*/  IADD3 R13, PT, PT, R0, -UR10, R3 ;  /* 0x8000000a000d7c10 */ /* 0x000fe4000fffe003 */
[----:B------:R0:W-:Y:S01]  /*0130*/  STS.U8 [R8], RZ ;  /* 0x000000ff08007388 */ /* 0x0001e20000000000 */
[----:B------:R-:W-:Y:S01]  /*0140*/  BAR.SYNC.DEFER_BLOCKING 0x0 ;  /* 0x0000000000007b1d */ /* 0x000fe20000010000 */
[----:B------:R-:W-:-:S04]  /*0150*/  ISETP.GE.OR P0, PT, R13, UR12, P0 ;  /* 0x0000000c0d007c0c */ /* 0x000fc80008706670 */
[----:B------:R-:W-:-:S13]  /*0160*/  ISETP.LT.OR P0, PT, R13, RZ, P0 ;  /* 0x000000ff0d00720c */ /* 0x000fda0000701670 */
        /* <DEDUP_REMOVED lines=11> */
[----:B--2---:R0:W-:Y:S01]  /*0220*/  STS.U8 [R8], R11 ;  /* 0x0000000b08007388 */ /* 0x0041e20000000000 */
[----:B------:R-:W-:Y:S11]  /*0230*/  BAR.SYNC.DEFER_BLOCKING 0x0 ;  /* 0x0000000000007b1d */ /* 0x000ff60000010000 */
[----:B------:R-:W-:Y:S05]  /*0240*/  @P0 EXIT ;  /* 0x000000000000094d */ /* 0x000fea0003800000 */
[----:B0-----:R-:W-:Y:S01]  /*0250*/  IADD3 R11, PT, PT, R5, -UR10, R6 ;  /* 0x8000000a050b7c10 */ /* 0x001fe2000fffe006 */
[----:B------:R-:W-:-:S04]  /*0260*/  UISETP.GE.AND UP0, UPT, UR10, 0x1, UPT ;  /* 0x000000010a00788c */ /* 0x000fc8000bf06270 */
[----:B------:R0:W1:Y:S05]  /*0270*/  LDS.U8 R30, [R11] ;  /* 0x000000000b1e7984 */ /* 0x00006a0000000000 */
[----:B------:R-:W-:Y:S05]  /*0280*/  BRA.U !UP0, `(.L_x_7) ;  /* 0x00000005085c7547 */ /* 0x000fea000b800000 */
[----:B------:R-:W-:-:S04]  /*0290*/  USHF.L.U32 UR4, UR10, 0x1, URZ ;  /* 0x000000010a047899 */ /* 0x000fc800080006ff */
[----:B------:R-:W-:-:S04]  /*02a0*/  UISETP.LT.AND UP0, UPT, UR4, 0x1, UPT ;  /* 0x000000010400788c */ /* 0x000fc8000bf01270 */
[----:B------:R-:W-:Y:S02]  /*02b0*/  USEL UR5, UR4, 0x1, !UP0 ;  /* 0x0000000104057887 */ /* 0x000fe4000c000000 */
[----:B------:R-:W-:Y:S02]  /*02c0*/  UISETP.GE.AND UP0, UPT, UR4, 0x10, UPT ;  /* 0x000000100400788c */ /* 0x000fe4000bf06270 */
[----:B------:R-:W-:Y:S01]  /*02d0*/  ULOP3.LUT UR7, UR5, 0xf, URZ, 0xc0, !UPT ;  /* 0x0000000f05077892 */ /* 0x000fe2000f8ec0ff */
[----:B------:R-:W-:-:S06]  /*02e0*/  UMOV UR4, 0x1 ;  /* 0x0000000100047882 */ /* 0x000fcc0000000000 */
[----:B------:R-:W-:Y:S05]  /*02f0*/  BRA.U !UP0, `(.L_x_8) ;  /* 0x0000000108887547 */ /* 0x000fea000b800000 */
[----:B------:R-:W-:-:S04]  /*0300*/  ULOP3.LUT UR4, UR5, 0x7ffffff0, URZ, 0xc0, !UPT ;  /* 0x7ffffff005047892 */ /* 0x000fc8000f8ec0ff */
[----:B------:R-:W-:-:S03]  /*0310*/  UIADD3 UR6, UPT, UPT, -UR4, URZ, URZ ;  /* 0x000000ff04067290 */ /* 0x000fc6000fffe1ff */
[----:B------:R-:W-:-:S09]  /*0320*/  UMOV UR4, URZ ;  /* 0x000000ff00047c82 */ /* 0x000fd20008000000 */
.L_x_9:
[----:B------:R-:W-:Y:S01]  /*0330*/  LDS.U8 R32, [R11+UR4+0x1] ;  /* 0x000001040b207984 */ /* 0x000fe20008000000 */
[----:B-1----:R-:W-:Y:S01]  /*0340*/  LOP3.LUT R30, R30, 0xff, RZ, 0xc0, !PT ;  /* 0x000000ff1e1e7812 */ /* 0x002fe200078ec0ff */
[----:B------:R-:W-:Y:S02]  /*0350*/  UIADD3 UR6, UPT, UPT, UR6, 0x10, URZ ;  /* 0x0000001006067890 */ /* 0x000fe4000fffe0ff */
[----:B------:R-:W1:Y:S02]  /*0360*/  LDS.U8 R28, [R11+UR4+0x2] ;  /* 0x000002040b1c7984 */ /* 0x000e640008000000 */
[----:B------:R-:W-:Y:S02]  /*0370*/  UISETP.NE.AND UP0, UPT, UR6, URZ, UPT ;  /* 0x000000ff0600728c */ /* 0x000fe4000bf05270 */
[----:B------:R-:W-:Y:S04]  /*0380*/  LDS.U8 R0, [R11+UR4+0x3] ;  /* 0x000003040b007984 */ /* 0x000fe80008000000 */
[----:B------:R-:W2:Y:S04]  /*0390*/  LDS.U8 R2, [R11+UR4+0x4] ;  /* 0x000004040b027984 */ /* 0x000ea80008000000 */
[----:B------:R-:W-:Y:S04]  /*03a0*/  LDS.U8 R4, [R11+UR4+0x5] ;  /* 0x000005040b047984 */ /* 0x000fe80008000000 */
[----:B------:R-:W3:Y:S04]  /*03b0*/  LDS.U8 R6, [R11+UR4+0x6] ;  /* 0x000006040b067984 */ /* 0x000ee80008000000 */
[----:B------:R-:W-:Y:S04]  /*03c0*/  LDS.U8 R8, [R11+UR4+0x7] ;  /* 0x000007040b087984 */ /* 0x000fe80008000000 */
[----:B------:R-:W4:Y:S04]  /*03d0*/  LDS.U8 R10, [R11+UR4+0x8] ;  /* 0x000008040b0a7984 */ /* 0x000f280008000000 */
[----:B------:R-:W-:Y:S04]  /*03e0*/  LDS.U8 R12, [R11+UR4+0x9] ;  /* 0x000009040b0c7984 */ /* 0x000fe80008000000 */
[----:B------:R-:W5:Y:S04]  /*03f0*/  LDS.U8 R14, [R11+UR4+0xa] ;  /* 0x00000a040b0e7984 */ /* 0x000f680008000000 */
[----:B------:R-:W-:Y:S04]  /*0400*/  LDS.U8 R16, [R11+UR4+0xb] ;  /* 0x00000b040b107984 */ /* 0x000fe80008000000 */
[----:B------:R-:W0:Y:S01]  /*0410*/  LDS.U8 R18, [R11+UR4+0xc] ;  /* 0x00000c040b127984 */ /* 0x000e220008000000 */
[----:B-1----:R-:W-:-:S03]  /*0420*/  VIMNMX3.U16x2 R28, R30, R32, R28, !PT ;  /* 0x000000201e1c720f */ /* 0x002fc6000780021c */
[----:B------:R-:W-:Y:S04]  /*0430*/  LDS.U8 R20, [R11+UR4+0xd] ;  /* 0x00000d040b147984 */ /* 0x000fe80008000000 */
[----:B------:R-:W1:Y:S01]  /*0440*/  LDS.U8 R22, [R11+UR4+0xe] ;  /* 0x00000e040b167984 */ /* 0x000e620008000000 */
[----:B--2---:R-:W-:-:S03]  /*0450*/  VIMNMX3.U16x2 R2, R28, R0, R2, !PT ;  /* 0x000000001c02720f */ /* 0x004fc60007800202 */
[----:B------:R-:W-:Y:S04]  /*0460*/  LDS.U8 R24, [R11+UR4+0xf] ;  /* 0x00000f040b187984 */ /* 0x000fe80008000000 */
[----:B------:R-:W2:Y:S01]  /*0470*/  LDS.U8 R26, [R11+UR4+0x10] ;  /* 0x000010040b1a7984 */ /* 0x000ea20008000000 */
[----:B---3--:R-:W-:Y:S01]  /*0480*/  VIMNMX3.U16x2 R4, R2, R4, R6, !PT ;  /* 0x000000040204720f */ /* 0x008fe20007800206 */
[----:B------:R-:W-:-:S03]  /*0490*/  UIADD3 UR4, UPT, UPT, UR4, 0x10, URZ ;  /* 0x0000001004047890 */ /* 0x000fc6000fffe0ff */
[----:B----4-:R-:W-:-:S04]  /*04a0*/  VIMNMX3.U16x2 R6, R4, R8, R10, !PT ;  /* 0x000000080406720f */ /* 0x010fc8000780020a */
[----:B-----5:R-:W-:-:S04]  /*04b0*/  VIMNMX3.U16x2 R8, R6, R12, R14, !PT ;  /* 0x0000000c0608720f */ /* 0x020fc8000780020e */
[----:B0-----:R-:W-:-:S04]  /*04c0*/  VIMNMX3.U16x2 R10, R8, R16, R18, !PT ;  /* 0x00000010080a720f */ /* 0x001fc80007800212 */
[----:B-1----:R-:W-:-:S04]  /*04d0*/  VIMNMX3.U16x2 R12, R10, R20, R22, !PT ;  /* 0x000000140a0c720f */ /* 0x002fc80007800216 */
[----:B--2---:R-:W-:-:S04]  /*04e0*/  VIMNMX3.U16x2 R12, R12, R24, R26, !PT ;  /* 0x000000180c0c720f */ /* 0x004fc8000780021a */
[----:B------:R-:W-:Y:S01]  /*04f0*/  PRMT R30, R12, 0x7610, R30 ;  /* 0x000076100c1e7816 */ /* 0x000fe2000000001e */
[----:B------:R-:W-:Y:S06]  /*0500*/  BRA.U UP0, `(.L_x_9) ;  /* 0xfffffffd00887547 */ /* 0x000fec000b83ffff */
[----:B------:R-:W-:-:S12]  /*0510*/  UIADD3 UR4, UPT, UPT, UR4, 0x1, URZ ;  /* 0x0000000104047890 */ /* 0x000fd8000fffe0ff */
.L_x_8:
[----:B------:R-:W-:-:S09]  /*0520*/  UISETP.NE.AND UP0, UPT, UR7, URZ, UPT ;  /* 0x000000ff0700728c */ /* 0x000fd2000bf05270 */
[----:B------:R-:W-:Y:S05]  /*0530*/  BRA.U !UP0, `(.L_x_7) ;  /* 0x0000000108b07547 */ /* 0x000fea000b800000 */
[----:B------:R-:W-:Y:S02]  /*0540*/  UISETP.GE.U32.AND UP0, UPT, UR7, 0x8, UPT ;  /* 0x000000080700788c */ /* 0x000fe4000bf06070 */
[----:B------:R-:W-:-:S04]  /*0550*/  ULOP3.LUT UR6, UR5, 0x7, URZ, 0xc0, !UPT ;  /* 0x0000000705067892 */ /* 0x000fc8000f8ec0ff */
[----:B------:R-:W-:-:S03]  /*0560*/  UISETP.NE.AND UP1, UPT, UR6, URZ, UPT ;  /* 0x000000ff0600728c */ /* 0x000fc6000bf25270 */
[----:B------:R-:W-:Y:S08]  /*0570*/  BRA.U !UP0, `(.L_x_10) ;  /* 0x00000001083c7547 */ /* 0x000ff0000b800000 */
[----:B------:R-:W-:Y:S01]  /*0580*/  LDS.U8 R0, [R11+UR4] ;  /* 0x000000040b007984 */ /* 0x000fe20008000000 */
[----:B-1----:R-:W-:-:S03]  /*0590*/  LOP3.LUT R16, R30, 0xff, RZ, 0xc0, !PT ;  /* 0x000000ff1e107812 */ /* 0x002fc600078ec0ff */
[----:B------:R-:W1:Y:S04]  /*05a0*/  LDS.U8 R2, [R11+UR4+0x1] ;  /* 0x000001040b027984 */ /* 0x000e680008000000 */
[----:B------:R-:W-:Y:S04]  /*05b0*/  LDS.U8 R4, [R11+UR4+0x2] ;  /* 0x000002040b047984 */ /* 0x000fe80008000000 */
[----:B------:R-:W2:Y:S04]  /*05c0*/  LDS.U8 R6, [R11+UR4+0x3] ;  /* 0x000003040b067984 */ /* 0x000ea80008000000 */
[----:B------:R-:W-:Y:S04]  /*05d0*/  LDS.U8 R8, [R11+UR4+0x4] ;  /* 0x000004040b087984 */ /* 0x000fe80008000000 */
[----:B------:R-:W3:Y:S04]  /*05e0*/  LDS.U8 R10, [R11+UR4+0x5] ;  /* 0x000005040b0a7984 */ /* 0x000ee80008000000 */
[----:B------:R-:W-:Y:S04]  /*05f0*/  LDS.U8 R12, [R11+UR4+0x6] ;  /* 0x000006040b0c7984 */ /* 0x000fe80008000000 */
[----:B------:R-:W4:Y:S01]  /*0600*/  LDS.U8 R14, [R11+UR4+0x7] ;  /* 0x000007040b0e7984 */ /* 0x000f220008000000 */
[----:B------:R-:W-:Y:S01]  /*0610*/  UIADD3 UR4, UPT, UPT, UR4, 0x8, URZ ;  /* 0x0000000804047890 */ /* 0x000fe2000fffe0ff */
[----:B-1----:R-:W-:-:S04]  /*0620*/  VIMNMX3.U16x2 R2, R16, R0, R2, !PT ;  /* 0x000000001002720f */ /* 0x002fc80007800202 */
[----:B--2---:R-:W-:-:S04]  /*0630*/  VIMNMX3.U16x2 R4, R2, R4, R6, !PT ;  /* 0x000000040204720f */ /* 0x004fc80007800206 */
[----:B---3--:R-:W-:-:S04]  /*0640*/  VIMNMX3.U16x2 R6, R4, R8, R10, !PT ;  /* 0x000000080406720f */ /* 0x008fc8000780020a */
[----:B----4-:R-:W-:-:S04]  /*0650*/  VIMNMX3.U16x2 R6, R6, R12, R14, !PT ;  /* 0x0000000c0606720f */ /* 0x010fc8000780020e */
[----:B------:R-:W-:-:S07]  /*0660*/  PRMT R30, R6, 0x7610, R30 ;  /* 0x00007610061e7816 */ /* 0x000fce000000001e */
.L_x_10:
        /* <DEDUP_REMOVED lines=9> */
[----:B------:R-:W2:Y:S01]  /*0700*/  LDS.U8 R6, [R11+UR4+0x3] ;  /* 0x000003040b067984 */ /* 0x000ea20008000000 */
[----:B------:R-:W-:Y:S01]  /*0710*/  UIADD3 UR4, UPT, UPT, UR4, 0x4, URZ ;  /* 0x0000000404047890 */ /* 0x000fe2000fffe0ff */
[----:B-1----:R-:W-:-:S04]  /*0720*/  VIMNMX3.U16x2 R0, R30, R0, R2, !PT ;  /* 0x000000001e00720f */ /* 0x002fc80007800202 */
[----:B--2---:R-:W-:-:S04]  /*0730*/  VIMNMX3.U16x2 R0, R0, R4, R6, !PT ;  /* 0x000000040000720f */ /* 0x004fc80007800206 */
[----:B------:R-:W-:-:S07]  /*0740*/  PRMT R30, R0, 0x7610, R30 ;  /* 0x00007610001e7816 */ /* 0x000fce000000001e */
.L_x_11:
[----:B------:R-:W-:Y:S05]  /*0750*/  BRA.U !UP1, `(.L_x_7) ;  /* 0x0000000109287547 */ /* 0x000fea000b800000 */
[----:B------:R-:W-:Y:S01]  /*0760*/  IADD3 R34, PT, PT, R34, UR4, R3 ;  /* 0x0000000422227c10 */ /* 0x000fe2000fffe003 */
[----:B------:R-:W-:-:S03]  /*0770*/  UIADD3 UR5, UPT, UPT, -UR5, URZ, URZ ;  /* 0x000000ff05057290 */ /* 0x000fc6000fffe1ff */
[----:B------:R-:W-:-:S09]  /*0780*/  IADD3 R5, PT, PT, R5, -UR10, R34 ;  /* 0x8000000a05057c10 */ /* 0x000fd2000fffe022 */
.L_x_12:
[----:B------:R2:W3:Y:S01]  /*0790*/  LDS.U8 R0, [R5] ;  /* 0x0000000005007984 */ /* 0x0004e20000000000 */
[----:B------:R-:W-:Y:S01]  /*07a0*/  UIADD3 UR5, UPT, UPT, UR5, 0x1, URZ ;  /* 0x0000000105057890 */ /* 0x000fe2000fffe0ff */
[----:B-1----:R-:W-:-:S03]  /*07b0*/  LOP3.LUT R30, R30, 0xff, RZ, 0xc0, !PT ;  /* 0x000000ff1e1e7812 */ /* 0x002fc600078ec0ff */
[----:B------:R-:W-:Y:S01]  /*07c0*/  UISETP.NE.AND UP0, UPT, UR5, URZ, UPT ;  /* 0x000000ff0500728c */ /* 0x000fe2000bf05270 */
[----:B--2---:R-:W-:Y:S01]  /*07d0*/  VIADD R5, R5, 0x1 ;  /* 0x0000000105057836 */ /* 0x004fe20000000000 */
[----:B---3--:R-:W-:-:S07]  /*07e0*/  VIMNMX.U16x2 R30, PT, PT, R30, R0, !PT ;  /* 0x000000001e1e7248 */ /* 0x008fce0007fe0200 */
[----:B------:R-:W-:Y:S05]  /*07f0*/  BRA.U UP0, `(.L_x_12) ;  /* 0xfffffffd00e47547 */ /* 0x000fea000b83ffff */
.L_x_7:
[----:B------:R-:W2:Y:S02]  /*0800*/  LDCU.64 UR4, c[0x0][0x388] ;  /* 0x00007100ff0477ac */ /* 0x000ea40008000a00 */
[----:B--2---:R-:W-:-:S04]  /*0810*/  IADD3 R2, P0, PT, R7, UR4, RZ ;  /* 0x0000000407027c10 */ /* 0x004fc8000ff1e0ff */
[----:B------:R-:W-:-:S05]  /*0820*/  IADD3.X R3, PT, PT, R9, UR5, RZ, P0, !PT ;  /* 0x0000000509037c10 */ /* 0x000fca00087fe4ff */
[----:B-1----:R-:W-:Y:S01]  /*0830*/  STG.E.U8 desc[UR8][R2.64], R30 ;  /* 0x0000001e02007986 */ /* 0x002fe2000c101108 */
[----:B------:R-:W-:Y:S05]  /*0840*/  EXIT ;  /* 0x000000000000794d */ /* 0x000fea0003800000 */
.L_x_13:
        /* <DEDUP_REMOVED lines=11> */
.L_x_15:


//--------------------- .nv.shared._Z12FilterDStep2PhS_iiiii --------------------------
	.section	.nv.shared._Z12FilterDStep2PhS_iiiii,"aw",@nobits
	.sectionflags	@""
	.align	16
	.zero		1024


//--------------------- .nv.shared.reserved.0     --------------------------
	.section	.nv.shared.reserved.0,"aw",@nobits
	.weak		__nv_reservedSMEM_offset_0_alias
	.size		__nv_reservedSMEM_offset_0_alias, 0, 64
	.other		__nv_reservedSMEM_offset_0_alias,@"STO_CUDA_RESERVED_SHARED STV_DEFAULT"
__nv_reservedSMEM_offset_0_alias:
	.zero		0
	.zero		64


//--------------------- .nv.shared._Z12FilterDStep1PhS_iiiii --------------------------
	.section	.nv.shared._Z12FilterDStep1PhS_iiiii,"aw",@nobits
	.sectionflags	@""
	.align	16
	.zero		1024


//--------------------- .nv.constant0._Z12FilterDStep2PhS_iiiii --------------------------
	.section	.nv.constant0._Z12FilterDStep2PhS_iiiii,"a",@progbits
	.sectionflags	@""
	.align	4
.nv.constant0._Z12FilterDStep2PhS_iiiii:
	.zero		932


//--------------------- .nv.constant0._Z12FilterDStep1PhS_iiiii --------------------------
	.section	.nv.constant0._Z12FilterDStep1PhS_iiiii,"a",@progbits
	.sectionflags	@""
	.align	4
.nv.constant0._Z12FilterDStep1PhS_iiiii:
	.zero		932


//--------------------- SYMBOLS --------------------------

	.type		.nv.reservedSmem.offset0,@object
	.size		.nv.reservedSmem.offset0,0x4
	.type		.nv.reservedSmem.cap,@object
	.size		.nv.reservedSmem.cap,0x4
